	.headerflags	@"EF_CUDA_TEXMODE_UNIFIED EF_CUDA_64BIT_ADDRESS EF_CUDA_ACCELERATORS EF_CUDA_SM90 EF_CUDA_VIRTUAL_SM(EF_CUDA_SM90)"
	.elftype	@"ET_EXEC"


//--------------------- .nv.info                  --------------------------
	.section	.nv.info,"",@"SHT_CUDA_INFO"
	.align	4


	//----- nvinfo : EIATTR_REGCOUNT
	.align		4
        /*0000*/ 	.byte	0x04, 0x2f
        /*0002*/ 	.short	(.L_1 - .L_0)
	.align		4
.L_0:
        /*0004*/ 	.word	index@(triton_poi_fused_add_mul_neg_threshold_0)
        /*0008*/ 	.word	0x0000000a


	//----- nvinfo : EIATTR_MIN_STACK_SIZE
	.align		4
.L_1:
        /*000c*/ 	.byte	0x04, 0x12
        /*000e*/ 	.short	(.L_3 - .L_2)
	.align		4
.L_2:
        /*0010*/ 	.word	index@(triton_poi_fused_add_mul_neg_threshold_0)
        /*0014*/ 	.word	0x00000000


	//----- nvinfo : EIATTR_FRAME_SIZE
	.align		4
.L_3:
        /*0018*/ 	.byte	0x04, 0x11
        /*001a*/ 	.short	(.L_5 - .L_4)
	.align		4
.L_4:
        /*001c*/ 	.word	index@(triton_poi_fused_add_mul_neg_threshold_0)
        /*0020*/ 	.word	0x00000000


	//----- nvinfo : EIATTR_MIN_STACK_SIZE
	.align		4
.L_5:
        /*0024*/ 	.byte	0x04, 0x12
        /*0026*/ 	.short	(.L_7 - .L_6)
	.align		4
.L_6:
        /*0028*/ 	.word	index@(triton_poi_fused_add_mul_neg_threshold_0)
        /*002c*/ 	.word	0x00000000
.L_7:


//--------------------- .nv.info.triton_poi_fused_add_mul_neg_threshold_0 --------------------------
	.section	.nv.info.triton_poi_fused_add_mul_neg_threshold_0,"",@"SHT_CUDA_INFO"
	.sectionflags	@""
	.align	4


	//----- nvinfo : EIATTR_CUDA_API_VERSION
	.align		4
        /*0000*/ 	.byte	0x04, 0x37
        /*0002*/ 	.short	(.L_9 - .L_8)
.L_8:
        /*0004*/ 	.word	0x0000007c


	//----- nvinfo : EIATTR_KPARAM_INFO
	.align		4
.L_9:
        /*0008*/ 	.byte	0x04, 0x17
        /*000a*/ 	.short	(.L_11 - .L_10)
.L_10:
        /*000c*/ 	.word	0x00000000
        /*0010*/ 	.short	0x0002
        /*0012*/ 	.short	0x0010
        /*0014*/ 	.byte	0x00, 0xf0, 0x11, 0x00


	//----- nvinfo : EIATTR_KPARAM_INFO
	.align		4
.L_11:
        /*0018*/ 	.byte	0x04, 0x17
        /*001a*/ 	.short	(.L_13 - .L_12)
.L_12:
        /*001c*/ 	.word	0x00000000
        /*0020*/ 	.short	0x0001
        /*0022*/ 	.short	0x0008
        /*0024*/ 	.byte	0x00, 0xf4, 0x21, 0x00


	//----- nvinfo : EIATTR_KPARAM_INFO
	.align		4
.L_13:
        /*0028*/ 	.byte	0x04, 0x17
        /*002a*/ 	.short	(.L_15 - .L_14)
.L_14:
        /*002c*/ 	.word	0x00000000
        /*0030*/ 	.short	0x0000
        /*0032*/ 	.short	0x0000
        /*0034*/ 	.byte	0x00, 0xf4, 0x21, 0x00


	//----- nvinfo : EIATTR_SPARSE_MMA_MASK
	.align		4
.L_15:
        /*0038*/ 	.byte	0x03, 0x50
        /*003a*/ 	.short	0x0000


	//----- nvinfo : EIATTR_MAXREG_COUNT
	.align		4
        /*003c*/ 	.byte	0x03, 0x1b
        /*003e*/ 	.short	0x00ff


	//----- nvinfo : EIATTR_EXIT_INSTR_OFFSETS
	.align		4
        /*0040*/ 	.byte	0x04, 0x1c
        /*0042*/ 	.short	(.L_17 - .L_16)


	//   ....[0]....
.L_16:
        /*0044*/ 	.word	0x00000180


	//   ....[1]....
        /*0048*/ 	.word	0x000001a0


	//----- nvinfo : EIATTR_REQNTID
	.align		4
.L_17:
        /*004c*/ 	.byte	0x04, 0x10
        /*004e*/ 	.short	(.L_19 - .L_18)
.L_18:
        /*0050*/ 	.word	0x00000080
        /*0054*/ 	.word	0x00000001
        /*0058*/ 	.word	0x00000001


	//----- nvinfo : EIATTR_CRS_STACK_SIZE
	.align		4
.L_19:
        /*005c*/ 	.byte	0x04, 0x1e
        /*005e*/ 	.short	(.L_21 - .L_20)
.L_20:
        /*0060*/ 	.word	0x00000000


	//----- nvinfo : EIATTR_CBANK_PARAM_SIZE
	.align		4
.L_21:
        /*0064*/ 	.byte	0x03, 0x19
        /*0066*/ 	.short	0x0014


	//----- nvinfo : EIATTR_PARAM_CBANK
	.align		4
        /*0068*/ 	.byte	0x04, 0x0a
        /*006a*/ 	.short	(.L_23 - .L_22)
	.align		4
.L_22:
        /*006c*/ 	.word	index@(.nv.constant0.triton_poi_fused_add_mul_neg_threshold_0)
        /*0070*/ 	.short	0x0210
        /*0072*/ 	.short	0x0014


	//----- nvinfo : EIATTR_SW_WAR
	.align		4
.L_23:
        /*0074*/ 	.byte	0x04, 0x36
        /*0076*/ 	.short	(.L_25 - .L_24)
.L_24:
        /*0078*/ 	.word	0x00000008
.L_25:


//--------------------- .nv.callgraph             --------------------------
	.section	.nv.callgraph,"",@"SHT_CUDA_CALLGRAPH"
	.align	4
	.sectionentsize	8
	.align		4
        /*0000*/ 	.word	0x00000000
	.align		4
        /*0004*/ 	.word	0xffffffff
	.align		4
        /*0008*/ 	.word	0x00000000
	.align		4
        /*000c*/ 	.word	0xfffffffe
	.align		4
        /*0010*/ 	.word	0x00000000
	.align		4
        /*0014*/ 	.word	0xfffffffd
	.align		4
        /*0018*/ 	.word	0x00000000
	.align		4
        /*001c*/ 	.word	0xfffffffc


//--------------------- .text.triton_poi_fused_add_mul_neg_threshold_0 --------------------------
	.section	.text.triton_poi_fused_add_mul_neg_threshold_0,"ax",@progbits
	.align	128
        .global         triton_poi_fused_add_mul_neg_threshold_0
        .type           triton_poi_fused_add_mul_neg_threshold_0,@function
        .size           triton_poi_fused_add_mul_neg_threshold_0,(.L_x_3 - triton_poi_fused_add_mul_neg_threshold_0)
        .other          triton_poi_fused_add_mul_neg_threshold_0,@"STO_CUDA_ENTRY STV_DEFAULT"
triton_poi_fused_add_mul_neg_threshold_0:
.text.triton_poi_fused_add_mul_neg_threshold_0:
[----:B------:R-:W0:Y:S02]  /*0000*/  LDC R1, c[0x0][0x28] ;  /* 0x00000a00ff017b82 */ /* 0x000e240000000800 */
[----:B------:R-:W1:Y:S01]  /*0010*/  S2R R0, SR_TID.X ;  /* 0x0000000000007919 */ /* 0x000e620000002100 */
[----:B------:R-:W-:Y:S01]  /*0020*/  ULDC.64 UR4, c[0x0][0x208] ;  /* 0x0000820000047ab9 */ /* 0x000fe20000000a00 */
[----:B------:R-:W-:Y:S01]  /*0030*/  BSSY B0, `(.L_x_0) ;  /* 0x000000b000007945 */ /* 0x000fe20003800000 */
[----:B------:R-:W-:Y:S01]  /*0040*/  HFMA2.MMA R7, -RZ, RZ, 1.57421875, -19.203125 ;  /* 0x3e4ccccdff077435 */ /* 0x000fe200000001ff */
[----:B------:R-:W2:Y:S01]  /*0050*/  S2R R5, SR_CTAID.X ;  /* 0x0000000000057919 */ /* 0x000ea20000002500 */
[----:B------:R-:W-:Y:S01]  /*0060*/  IMAD.MOV.U32 R2, RZ, RZ, RZ ;  /* 0x000000ffff027224 */ /* 0x000fe200078e00ff */
[----:B-1----:R-:W-:-:S05]  /*0070*/  LOP3.LUT R0, R0, 0x7f, RZ, 0xc0, !PT ;  /* 0x0000007f00007812 */ /* 0x002fca00078ec0ff */
[----:B--2---:R-:W-:-:S05]  /*0080*/  IMAD R5, R5, 0x80, R0 ;  /* 0x0000008005057824 */ /* 0x004fca00078e0200 */
[----:B------:R-:W-:-:S13]  /*0090*/  ISETP.GE.AND P0, PT, R5, 0x100, PT ;  /* 0x000001000500780c */ /* 0x000fda0003f06270 */
[----:B------:R-:W-:Y:S05]  /*00a0*/  @P0 BRA `(.L_x_1) ;  /* 0x00000000000c0947 */ /* 0x000fea0003800000 */
[----:B------:R-:W1:Y:S02]  /*00b0*/  LDC.64 R2, c[0x0][0x210] ;  /* 0x00008400ff027b82 */ /* 0x000e640000000a00 */
[----:B-1----:R-:W-:-:S06]  /*00c0*/  IMAD.WIDE R2, R5, 0x4, R2 ;  /* 0x0000000405027825 */ /* 0x002fcc00078e0202 */
[----:B------:R1:W5:Y:S02]  /*00d0*/  LDG.E R2, desc[UR4][R2.64] ;  /* 0x0000000402027981 */ /* 0x000364000c1e1900 */
.L_x_1:
[----:B------:R-:W-:Y:S05]  /*00e0*/  BSYNC B0 ;  /* 0x0000000000007941 */ /* 0x000fea0003800000 */
.L_x_0:
[----:B-----5:R-:W-:Y:S02]  /*00f0*/  FFMA R0, R2, R7, 0.5 ;  /* 0x3f00000002007423 */ /* 0x020fe40000000007 */
[----:B-1----:R-:W1:Y:S02]  /*0100*/  LDC.64 R2, c[0x0][0x218] ;  /* 0x00008600ff027b82 */ /* 0x002e640000000a00 */
[----:B------:R-:W-:-:S05]  /*0110*/  FADD R0, RZ, -R0 ;  /* 0x80000000ff007221 */ /* 0x000fca0000000000 */
[----:B------:R-:W-:-:S04]  /*0120*/  FSETP.GTU.AND P1, PT, R0, -1, PT ;  /* 0xbf8000000000780b */ /* 0x000fc80003f2c000 */
[----:B------:R-:W-:-:S05]  /*0130*/  FSEL R0, R0, -1, P1 ;  /* 0xbf80000000007808 */ /* 0x000fca0000800000 */
[----:B------:R-:W-:-:S05]  /*0140*/  FADD R0, RZ, -R0 ;  /* 0x80000000ff007221 */ /* 0x000fca0000000000 */
[----:B------:R-:W-:Y:S01]  /*0150*/  FSETP.GTU.AND P1, PT, R0, RZ, PT ;  /* 0x000000ff0000720b */ /* 0x000fe20003f2c000 */
[----:B-1----:R-:W-:-:S03]  /*0160*/  IMAD.WIDE R2, R5, 0x4, R2 ;  /* 0x0000000405027825 */ /* 0x002fc600078e0202 */
[----:B------:R-:W-:Y:S01]  /*0170*/  FSEL R5, R0, RZ, P1 ;  /* 0x000000ff00057208 */ /* 0x000fe20000800000 */
[----:B------:R-:W-:Y:S08]  /*0180*/  @P0 EXIT ;  /* 0x000000000000094d */ /* 0x000ff00003800000 */
[----:B------:R-:W-:Y:S01]  /*0190*/  STG.E desc[UR4][R2.64], R5 ;  /* 0x0000000502007986 */ /* 0x000fe2000c101904 */
[----:B------:R-:W-:Y:S05]  /*01a0*/  EXIT ;  /* 0x000000000000794d */ /* 0x000fea0003800000 */
.L_x_2:
[----:B------:R-:W-:-:S00]  /*01b0*/  BRA `(.L_x_2) ;  /* 0xfffffffc00fc7947 */ /* 0x000fc0000383ffff */
[----:B------:R-:W-:-:S00]  /*01c0*/  NOP ;  /* 0x0000000000007918 */ /* 0x000fc00000000000 */
        /* <DEDUP_REMOVED lines=11> */
.L_x_3:


//--------------------- .nv.constant0.triton_poi_fused_add_mul_neg_threshold_0 --------------------------
	.section	.nv.constant0.triton_poi_fused_add_mul_neg_threshold_0,"a",@progbits
	.sectionflags	@""
	.align	4
.nv.constant0.triton_poi_fused_add_mul_neg_threshold_0:
	.zero		548
